	.headerflags	@"EF_CUDA_TEXMODE_UNIFIED EF_CUDA_64BIT_ADDRESS EF_CUDA_ACCELERATORS EF_CUDA_SM90 EF_CUDA_VIRTUAL_SM(EF_CUDA_SM90)"
	.elftype	@"ET_EXEC"


//--------------------- .nv.info                  --------------------------
	.section	.nv.info,"",@"SHT_CUDA_INFO"
	.align	4


	//----- nvinfo : EIATTR_REGCOUNT
	.align		4
        /*0000*/ 	.byte	0x04, 0x2f
        /*0002*/ 	.short	(.L_1 - .L_0)
	.align		4
.L_0:
        /*0004*/ 	.word	index@(triton_red_fused__to_copy_add_mul_sum_11)
        /*0008*/ 	.word	0x00000020


	//----- nvinfo : EIATTR_MIN_STACK_SIZE
	.align		4
.L_1:
        /*000c*/ 	.byte	0x04, 0x12
        /*000e*/ 	.short	(.L_3 - .L_2)
	.align		4
.L_2:
        /*0010*/ 	.word	index@(triton_red_fused__to_copy_add_mul_sum_11)
        /*0014*/ 	.word	0x00000000


	//----- nvinfo : EIATTR_FRAME_SIZE
	.align		4
.L_3:
        /*0018*/ 	.byte	0x04, 0x11
        /*001a*/ 	.short	(.L_5 - .L_4)
	.align		4
.L_4:
        /*001c*/ 	.word	index@(triton_red_fused__to_copy_add_mul_sum_11)
        /*0020*/ 	.word	0x00000000


	//----- nvinfo : EIATTR_MIN_STACK_SIZE
	.align		4
.L_5:
        /*0024*/ 	.byte	0x04, 0x12
        /*0026*/ 	.short	(.L_7 - .L_6)
	.align		4
.L_6:
        /*0028*/ 	.word	index@(triton_red_fused__to_copy_add_mul_sum_11)
        /*002c*/ 	.word	0x00000000
.L_7:


//--------------------- .nv.info.triton_red_fused__to_copy_add_mul_sum_11 --------------------------
	.section	.nv.info.triton_red_fused__to_copy_add_mul_sum_11,"",@"SHT_CUDA_INFO"
	.sectionflags	@""
	.align	4


	//----- nvinfo : EIATTR_CUDA_API_VERSION
	.align		4
        /*0000*/ 	.byte	0x04, 0x37
        /*0002*/ 	.short	(.L_9 - .L_8)
.L_8:
        /*0004*/ 	.word	0x0000007c


	//----- nvinfo : EIATTR_KPARAM_INFO
	.align		4
.L_9:
        /*0008*/ 	.byte	0x04, 0x17
        /*000a*/ 	.short	(.L_11 - .L_10)
.L_10:
        /*000c*/ 	.word	0x00000000
        /*0010*/ 	.short	0x0008
        /*0012*/ 	.short	0x0038
        /*0014*/ 	.byte	0x00, 0xf4, 0x21, 0x00


	//----- nvinfo : EIATTR_KPARAM_INFO
	.align		4
.L_11:
        /*0018*/ 	.byte	0x04, 0x17
        /*001a*/ 	.short	(.L_13 - .L_12)
.L_12:
        /*001c*/ 	.word	0x00000000
        /*0020*/ 	.short	0x0007
        /*0022*/ 	.short	0x0034
        /*0024*/ 	.byte	0x00, 0xf0, 0x11, 0x00


	//----- nvinfo : EIATTR_KPARAM_INFO
	.align		4
.L_13:
        /*0028*/ 	.byte	0x04, 0x17
        /*002a*/ 	.short	(.L_15 - .L_14)
.L_14:
        /*002c*/ 	.word	0x00000000
        /*0030*/ 	.short	0x0006
        /*0032*/ 	.short	0x0030
        /*0034*/ 	.byte	0x00, 0xf0, 0x11, 0x00


	//----- nvinfo : EIATTR_KPARAM_INFO
	.align		4
.L_15:
        /*0038*/ 	.byte	0x04, 0x17
        /*003a*/ 	.short	(.L_17 - .L_16)
.L_16:
        /*003c*/ 	.word	0x00000000
        /*0040*/ 	.short	0x0005
        /*0042*/ 	.short	0x0028
        /*0044*/ 	.byte	0x00, 0xf4, 0x21, 0x00


	//----- nvinfo : EIATTR_KPARAM_INFO
	.align		4
.L_17:
        /*0048*/ 	.byte	0x04, 0x17
        /*004a*/ 	.short	(.L_19 - .L_18)
.L_18:
        /*004c*/ 	.word	0x00000000
        /*0050*/ 	.short	0x0004
        /*0052*/ 	.short	0x0020
        /*0054*/ 	.byte	0x00, 0xf4, 0x21, 0x00


	//----- nvinfo : EIATTR_KPARAM_INFO
	.align		4
.L_19:
        /*0058*/ 	.byte	0x04, 0x17
        /*005a*/ 	.short	(.L_21 - .L_20)
.L_20:
        /*005c*/ 	.word	0x00000000
        /*0060*/ 	.short	0x0003
        /*0062*/ 	.short	0x0018
        /*0064*/ 	.byte	0x00, 0xf4, 0x21, 0x00


	//----- nvinfo : EIATTR_KPARAM_INFO
	.align		4
.L_21:
        /*0068*/ 	.byte	0x04, 0x17
        /*006a*/ 	.short	(.L_23 - .L_22)
.L_22:
        /*006c*/ 	.word	0x00000000
        /*0070*/ 	.short	0x0002
        /*0072*/ 	.short	0x0010
        /*0074*/ 	.byte	0x00, 0xf4, 0x21, 0x00


	//----- nvinfo : EIATTR_KPARAM_INFO
	.align		4
.L_23:
        /*0078*/ 	.byte	0x04, 0x17
        /*007a*/ 	.short	(.L_25 - .L_24)
.L_24:
        /*007c*/ 	.word	0x00000000
        /*0080*/ 	.short	0x0001
        /*0082*/ 	.short	0x0008
        /*0084*/ 	.byte	0x00, 0xf4, 0x21, 0x00


	//----- nvinfo : EIATTR_KPARAM_INFO
	.align		4
.L_25:
        /*0088*/ 	.byte	0x04, 0x17
        /*008a*/ 	.short	(.L_27 - .L_26)
.L_26:
        /*008c*/ 	.word	0x00000000
        /*0090*/ 	.short	0x0000
        /*0092*/ 	.short	0x0000
        /*0094*/ 	.byte	0x00, 0xf4, 0x21, 0x00


	//----- nvinfo : EIATTR_SPARSE_MMA_MASK
	.align		4
.L_27:
        /*0098*/ 	.byte	0x03, 0x50
        /*009a*/ 	.short	0x0000


	//----- nvinfo : EIATTR_MAXREG_COUNT
	.align		4
        /*009c*/ 	.byte	0x03, 0x1b
        /*009e*/ 	.short	0x00ff


	//----- nvinfo : EIATTR_COOP_GROUP_MASK_REGIDS
	.align		4
        /*00a0*/ 	.byte	0x04, 0x29
        /*00a2*/ 	.short	(.L_29 - .L_28)


	//   ....[0]....
.L_28:
        /*00a4*/ 	.word	0xffffffff


	//   ....[1]....
        /*00a8*/ 	.word	0xffffffff


	//----- nvinfo : EIATTR_COOP_GROUP_INSTR_OFFSETS
	.align		4
.L_29:
        /*00ac*/ 	.byte	0x04, 0x28
        /*00ae*/ 	.short	(.L_31 - .L_30)


	//   ....[0]....
.L_30:
        /*00b0*/ 	.word	0x00000f90


	//   ....[1]....
        /*00b4*/ 	.word	0x00000fb0


	//----- nvinfo : EIATTR_EXIT_INSTR_OFFSETS
	.align		4
.L_31:
        /*00b8*/ 	.byte	0x04, 0x1c
        /*00ba*/ 	.short	(.L_33 - .L_32)


	//   ....[0]....
.L_32:
        /*00bc*/ 	.word	0x00000ff0


	//   ....[1]....
        /*00c0*/ 	.word	0x00001050


	//----- nvinfo : EIATTR_REQNTID
	.align		4
.L_33:
        /*00c4*/ 	.byte	0x04, 0x10
        /*00c6*/ 	.short	(.L_35 - .L_34)
.L_34:
        /*00c8*/ 	.word	0x00000100
        /*00cc*/ 	.word	0x00000001
        /*00d0*/ 	.word	0x00000001


	//----- nvinfo : EIATTR_CBANK_PARAM_SIZE
	.align		4
.L_35:
        /*00d4*/ 	.byte	0x03, 0x19
        /*00d6*/ 	.short	0x0040


	//----- nvinfo : EIATTR_PARAM_CBANK
	.align		4
        /*00d8*/ 	.byte	0x04, 0x0a
        /*00da*/ 	.short	(.L_37 - .L_36)
	.align		4
.L_36:
        /*00dc*/ 	.word	index@(.nv.constant0.triton_red_fused__to_copy_add_mul_sum_11)
        /*00e0*/ 	.short	0x0210
        /*00e2*/ 	.short	0x0040


	//----- nvinfo : EIATTR_SW_WAR
	.align		4
.L_37:
        /*00e4*/ 	.byte	0x04, 0x36
        /*00e6*/ 	.short	(.L_39 - .L_38)
.L_38:
        /*00e8*/ 	.word	0x00000008
.L_39:


//--------------------- .nv.callgraph             --------------------------
	.section	.nv.callgraph,"",@"SHT_CUDA_CALLGRAPH"
	.align	4
	.sectionentsize	8
	.align		4
        /*0000*/ 	.word	0x00000000
	.align		4
        /*0004*/ 	.word	0xffffffff
	.align		4
        /*0008*/ 	.word	0x00000000
	.align		4
        /*000c*/ 	.word	0xfffffffe
	.align		4
        /*0010*/ 	.word	0x00000000
	.align		4
        /*0014*/ 	.word	0xfffffffd
	.align		4
        /*0018*/ 	.word	0x00000000
	.align		4
        /*001c*/ 	.word	0xfffffffc


//--------------------- .text.triton_red_fused__to_copy_add_mul_sum_11 --------------------------
	.section	.text.triton_red_fused__to_copy_add_mul_sum_11,"ax",@progbits
	.sectionflags	@"SHF_BARRIERS=1"
	.align	128
        .global         triton_red_fused__to_copy_add_mul_sum_11
        .type           triton_red_fused__to_copy_add_mul_sum_11,@function
        .size           triton_red_fused__to_copy_add_mul_sum_11,(.L_x_5 - triton_red_fused__to_copy_add_mul_sum_11)
        .other          triton_red_fused__to_copy_add_mul_sum_11,@"STO_CUDA_ENTRY STV_DEFAULT"
triton_red_fused__to_copy_add_mul_sum_11:
.text.triton_red_fused__to_copy_add_mul_sum_11:
[----:B------:R-:W0:Y:S02]  /*0000*/  LDC R1, c[0x0][0x28] ;  /* 0x00000a00ff017b82 */ /* 0x000e240000000800 */
[----:B------:R-:W1:Y:S01]  /*0010*/  S2R R0, SR_TID.X ;  /* 0x0000000000007919 */ /* 0x000e620000002100 */
[----:B------:R-:W-:Y:S01]  /*0020*/  ULDC UR4, c[0x0][0x244] ;  /* 0x0000910000047ab9 */ /* 0x000fe20000000800 */
[----:B------:R-:W-:Y:S01]  /*0030*/  ULDC.64 UR6, c[0x0][0x208] ;  /* 0x0000820000067ab9 */ /* 0x000fe20000000a00 */
[----:B------:R-:W-:Y:S01]  /*0040*/  MOV R2, UR4 ;  /* 0x0000000400027c02 */ /* 0x000fe20008000f00 */
[----:B------:R-:W2:Y:S01]  /*0050*/  S2R R7, SR_CTAID.X ;  /* 0x0000000000077919 */ /* 0x000ea20000002500 */
[----:B------:R-:W-:Y:S02]  /*0060*/  HFMA2.MMA R8, -RZ, RZ, 0, 0 ;  /* 0x00000000ff087435 */ /* 0x000fe400000001ff */
[----:B------:R-:W-:Y:S02]  /*0070*/  ISETP.GE.AND P0, PT, R2, 0x1, PT ;  /* 0x000000010200780c */ /* 0x000fe40003f06270 */
[----:B-1----:R-:W-:Y:S02]  /*0080*/  SHF.R.U32.HI R4, RZ, 0x6, R0 ;  /* 0x00000006ff047819 */ /* 0x002fe40000011600 */
[----:B------:R-:W-:-:S02]  /*0090*/  LOP3.LUT R3, R0, 0x3f, RZ, 0xc0, !PT ;  /* 0x0000003f00037812 */ /* 0x000fc400078ec0ff */
[----:B--2---:R-:W-:Y:S02]  /*00a0*/  SHF.L.U32 R7, R7, 0x6, RZ ;  /* 0x0000000607077819 */ /* 0x004fe400000006ff */
[----:B------:R-:W-:Y:S02]  /*00b0*/  SGXT.U32 R4, R4, 0x2 ;  /* 0x000000020404781a */ /* 0x000fe40000000000 */
[----:B------:R-:W-:-:S03]  /*00c0*/  LOP3.LUT R5, R7, 0x3f, R0, 0xf8, !PT ;  /* 0x0000003f07057812 */ /* 0x000fc600078ef800 */
[----:B------:R-:W-:Y:S05]  /*00d0*/  @!P0 BRA `(.L_x_0) ;  /* 0x0000000c00748947 */ /* 0x000fea0003800000 */
[----:B------:R-:W-:Y:S02]  /*00e0*/  ISETP.GT.AND P1, PT, R2, 0xc, PT ;  /* 0x0000000c0200780c */ /* 0x000fe40003f24270 */
[----:B------:R-:W-:Y:S02]  /*00f0*/  LEA R26, R4, R7, 0xc ;  /* 0x00000007041a7211 */ /* 0x000fe400078e60ff */
[----:B------:R-:W-:Y:S02]  /*0100*/  PLOP3.LUT P0, PT, PT, PT, PT, 0x80, 0x0 ;  /* 0x000000000000781c */ /* 0x000fe40003f0f070 */
[----:B------:R-:W-:Y:S02]  /*0110*/  MOV R8, RZ ;  /* 0x000000ff00087202 */ /* 0x000fe40000000f00 */
[----:B------:R-:W-:Y:S02]  /*0120*/  MOV R21, RZ ;  /* 0x000000ff00157202 */ /* 0x000fe40000000f00 */
[----:B------:R-:W-:-:S03]  /*0130*/  IADD3 R26, R3, R26, RZ ;  /* 0x0000001a031a7210 */ /* 0x000fc60007ffe0ff */
[----:B------:R-:W-:Y:S05]  /*0140*/  @!P1 BRA `(.L_x_1) ;  /* 0x0000000400d89947 */ /* 0x000fea0003800000 */
[----:B------:R-:W1:Y:S01]  /*0150*/  LDC R28, c[0x0][0x244] ;  /* 0x00009100ff1c7b82 */ /* 0x000e620000000800 */
[----:B------:R-:W-:Y:S02]  /*0160*/  PLOP3.LUT P0, PT, PT, PT, PT, 0x8, 0x0 ;  /* 0x000000000000781c */ /* 0x000fe40003f0e170 */
[----:B------:R-:W-:-:S05]  /*0170*/  IADD3 R20, R2, -0xc, RZ ;  /* 0xfffffff402147810 */ /* 0x000fca0007ffe0ff */
[----:B------:R-:W1:Y:S08]  /*0180*/  LDC.64 R22, c[0x0][0x210] ;  /* 0x00008400ff167b82 */ /* 0x000e700000000a00 */
[----:B------:R-:W1:Y:S08]  /*0190*/  LDC.64 R6, c[0x0][0x218] ;  /* 0x00008600ff067b82 */ /* 0x000e700000000a00 */
[----:B------:R-:W4:Y:S08]  /*01a0*/  LDC.64 R10, c[0x0][0x220] ;  /* 0x00008800ff0a7b82 */ /* 0x000f300000000a00 */
[----:B------:R-:W0:Y:S08]  /*01b0*/  LDC.64 R12, c[0x0][0x228] ;  /* 0x00008a00ff0c7b82 */ /* 0x000e300000000a00 */
[----:B-1----:R-:W0:Y:S02]  /*01c0*/  LDC.64 R14, c[0x0][0x230] ;  /* 0x00008c00ff0e7b82 */ /* 0x002e240000000a00 */
.L_x_2:
[----:B------:R-:W-:Y:S01]  /*01d0*/  IADD3 R17, R4, R21, RZ ;  /* 0x0000001504117210 */ /* 0x000fe20007ffe0ff */
[----:B------:R-:W-:Y:S01]  /*01e0*/  HFMA2.MMA R9, -RZ, RZ, 0, 0 ;  /* 0x00000000ff097435 */ /* 0x000fe200000001ff */
[----:B------:R-:W-:Y:S01]  /*01f0*/  MOV R2, R28 ;  /* 0x0000001c00027202 */ /* 0x000fe20000000f00 */
[----:B------:R-:W-:Y:S01]  /*0200*/  IMAD.WIDE R18, R26, 0x2, R22 ;  /* 0x000000021a127825 */ /* 0x000fe200078e0216 */
[----:B------:R-:W-:Y:S02]  /*0210*/  PRMT R27, RZ, 0x7610, R27 ;  /* 0x00007610ff1b7816 */ /* 0x000fe4000000001b */
[C---:B------:R-:W-:Y:S01]  /*0220*/  ISETP.GE.AND P1, PT, R17.reuse, R2, PT ;  /* 0x000000021100720c */ /* 0x040fe20003f26270 */
[----:B0-----:R-:W-:-:S12]  /*0230*/  IMAD.WIDE R16, R17, 0x4, R14 ;  /* 0x0000000411107825 */ /* 0x001fd800078e020e */
[----:B------:R0:W2:Y:S04]  /*0240*/  @!P1 LDG.E.EF.U16 R27, desc[UR6][R18.64] ;  /* 0x00000006121b9981 */ /* 0x0000a8000c0e1500 */
[----:B------:R1:W3:Y:S01]  /*0250*/  @!P1 LDG.E.EL R9, desc[UR6][R16.64] ;  /* 0x0000000610099981 */ /* 0x0002e2000c2e1900 */
[----:B0-----:R-:W-:Y:S01]  /*0260*/  PRMT R18, RZ, 0x7610, R18 ;  /* 0x00007610ff127816 */ /* 0x001fe20000000012 */
[----:B-1----:R-:W-:-:S05]  /*0270*/  IMAD.WIDE R16, R26, 0x2, R6 ;  /* 0x000000021a107825 */ /* 0x002fca00078e0206 */
[----:B------:R0:W5:Y:S01]  /*0280*/  @!P1 LDG.E.EF.U16 R18, desc[UR6][R16.64] ;  /* 0x0000000610129981 */ /* 0x000162000c0e1500 */
[----:B------:R-:W-:Y:S01]  /*0290*/  PRMT R29, RZ, 0x7610, R29 ;  /* 0x00007610ff1d7816 */ /* 0x000fe2000000001d */
[----:B----4-:R-:W-:-:S05]  /*02a0*/  IMAD.WIDE R24, R26, 0x2, R10 ;  /* 0x000000021a187825 */ /* 0x010fca00078e020a */
[----:B------:R1:W4:Y:S01]  /*02b0*/  @!P1 LDG.E.EF.U16 R29, desc[UR6][R24.64] ;  /* 0x00000006181d9981 */ /* 0x000322000c0e1500 */
[----:B0-----:R-:W-:-:S04]  /*02c0*/  IMAD.WIDE R16, R26, 0x2, R12 ;  /* 0x000000021a107825 */ /* 0x001fc800078e020c */
[----:B--2---:R-:W-:Y:S02]  /*02d0*/  HADD2.F32 R27, -RZ, R27.H0_H0 ;  /* 0x2000001bff1b7230 */ /* 0x004fe40000004100 */
[----:B-----5:R-:W-:-:S05]  /*02e0*/  HADD2.F32 R18, -RZ, R18.H0_H0 ;  /* 0x20000012ff127230 */ /* 0x020fca0000004100 */
[----:B------:R-:W-:Y:S01]  /*02f0*/  FADD R18, R27, R18 ;  /* 0x000000121b127221 */ /* 0x000fe20000000000 */
[----:B------:R-:W-:-:S06]  /*0300*/  PRMT R27, RZ, 0x7610, R27 ;  /* 0x00007610ff1b7816 */ /* 0x000fcc000000001b */
[----:B------:R0:W2:Y:S01]  /*0310*/  @!P1 LDG.E.EF.U16 R27, desc[UR6][R16.64] ;  /* 0x00000006101b9981 */ /* 0x0000a2000c0e1500 */
[----:B-1----:R-:W-:Y:S01]  /*0320*/  IADD3 R25, R4, 0x4, R21 ;  /* 0x0000000404197810 */ /* 0x002fe20007ffe015 */
[----:B----4-:R-:W-:-:S03]  /*0330*/  HADD2.F32 R29, -RZ, R29.H0_H0 ;  /* 0x2000001dff1d7230 */ /* 0x010fc60000004100 */
[----:B------:R-:W-:Y:S02]  /*0340*/  ISETP.GE.AND P2, PT, R25, R2, PT ;  /* 0x000000021900720c */ /* 0x000fe40003f46270 */
[----:B------:R-:W-:Y:S01]  /*0350*/  MOV R19, RZ ;  /* 0x000000ff00137202 */ /* 0x000fe20000000f00 */
[----:B------:R-:W-:Y:S01]  /*0360*/  FADD R18, R29, R18 ;  /* 0x000000121d127221 */ /* 0x000fe20000000000 */
[----:B0-----:R-:W-:Y:S01]  /*0370*/  IMAD.WIDE R16, R25, 0x4, R14 ;  /* 0x0000000419107825 */ /* 0x001fe200078e020e */
[----:B------:R-:W-:-:S08]  /*0380*/  MOV R25, R8 ;  /* 0x0000000800197202 */ /* 0x000fd00000000f00 */
[----:B------:R0:W4:Y:S01]  /*0390*/  @!P2 LDG.E.EL R19, desc[UR6][R16.64] ;  /* 0x000000061013a981 */ /* 0x000122000c2e1900 */
[----:B--2---:R-:W-:Y:S01]  /*03a0*/  HADD2.F32 R24, -RZ, R27.H0_H0 ;  /* 0x2000001bff187230 */ /* 0x004fe20000004100 */
[----:B------:R-:W-:-:S04]  /*03b0*/  IADD3 R27, R26, 0x4000, RZ ;  /* 0x000040001a1b7810 */ /* 0x000fc80007ffe0ff */
[----:B---3--:R-:W-:Y:S01]  /*03c0*/  FMUL R9, R24, R9 ;  /* 0x0000000918097220 */ /* 0x008fe20000400000 */
[----:B------:R-:W-:Y:S01]  /*03d0*/  PRMT R24, RZ, 0x7610, R24 ;  /* 0x00007610ff187816 */ /* 0x000fe20000000018 */
[----:B0-----:R-:W-:-:S04]  /*03e0*/  IMAD.WIDE R16, R27, 0x2, R22 ;  /* 0x000000021b107825 */ /* 0x001fc800078e0216 */
[----:B------:R-:W-:Y:S01]  /*03f0*/  @!P1 FFMA R25, R18, R9, R25 ;  /* 0x0000000912199223 */ /* 0x000fe20000000019 */
[----:B------:R-:W-:Y:S01]  /*0400*/  PRMT R18, RZ, 0x7610, R18 ;  /* 0x00007610ff127816 */ /* 0x000fe20000000012 */
[----:B------:R-:W-:-:S05]  /*0410*/  IMAD.WIDE R8, R27, 0x2, R6 ;  /* 0x000000021b087825 */ /* 0x000fca00078e0206 */
[----:B------:R0:W2:Y:S04]  /*0420*/  @!P2 LDG.E.EF.U16 R18, desc[UR6][R16.64] ;  /* 0x000000061012a981 */ /* 0x0000a8000c0e1500 */
[----:B------:R1:W3:Y:S01]  /*0430*/  @!P2 LDG.E.EF.U16 R24, desc[UR6][R8.64] ;  /* 0x000000060818a981 */ /* 0x0002e2000c0e1500 */
[----:B0-----:R-:W-:-:S04]  /*0440*/  IMAD.WIDE R16, R27, 0x2, R12 ;  /* 0x000000021b107825 */ /* 0x001fc800078e020c */
[----:B-1----:R-:W-:-:S04]  /*0450*/  IMAD.WIDE R8, R27, 0x2, R10 ;  /* 0x000000021b087825 */ /* 0x002fc800078e020a */
[----:B--2---:R-:W-:Y:S02]  /*0460*/  HADD2.F32 R18, -RZ, R18.H0_H0 ;  /* 0x20000012ff127230 */ /* 0x004fe40000004100 */
[----:B---3--:R-:W-:Y:S01]  /*0470*/  HADD2.F32 R29, -RZ, R24.H0_H0 ;  /* 0x20000018ff1d7230 */ /* 0x008fe20000004100 */
[----:B------:R-:W-:-:S04]  /*0480*/  PRMT R24, RZ, 0x7610, R24 ;  /* 0x00007610ff187816 */ /* 0x000fc80000000018 */
[--C-:B------:R-:W-:Y:S01]  /*0490*/  FADD R18, R18, R29.reuse ;  /* 0x0000001d12127221 */ /* 0x100fe20000000000 */
[----:B------:R-:W-:Y:S01]  /*04a0*/  PRMT R29, RZ, 0x7610, R29 ;  /* 0x00007610ff1d7816 */ /* 0x000fe2000000001d */
[----:B------:R0:W2:Y:S05]  /*04b0*/  @!P2 LDG.E.EF.U16 R24, desc[UR6][R16.64] ;  /* 0x000000061018a981 */ /* 0x0000aa000c0e1500 */
[----:B------:R1:W3:Y:S01]  /*04c0*/  @!P2 LDG.E.EF.U16 R29, desc[UR6][R8.64] ;  /* 0x00000006081da981 */ /* 0x0002e2000c0e1500 */
[----:B0-----:R-:W-:-:S04]  /*04d0*/  IADD3 R17, R4, 0x8, R21 ;  /* 0x0000000804117810 */ /* 0x001fc80007ffe015 */
[C---:B------:R-:W-:Y:S01]  /*04e0*/  ISETP.GE.AND P1, PT, R17.reuse, R2, PT ;  /* 0x000000021100720c */ /* 0x040fe20003f26270 */
[----:B-1----:R-:W-:-:S04]  /*04f0*/  IMAD.WIDE R8, R17, 0x4, R14 ;  /* 0x0000000411087825 */ /* 0x002fc800078e020e */
[----:B--2---:R-:W-:Y:S02]  /*0500*/  HADD2.F32 R24, -RZ, R24.H0_H0 ;  /* 0x20000018ff187230 */ /* 0x004fe40000004100 */
[----:B---3--:R-:W-:-:S03]  /*0510*/  HADD2.F32 R27, -RZ, R29.H0_H0 ;  /* 0x2000001dff1b7230 */ /* 0x008fc60000004100 */
[----:B----4-:R-:W-:Y:S01]  /*0520*/  FMUL R24, R24, R19 ;  /* 0x0000001318187220 */ /* 0x010fe20000400000 */
[----:B------:R-:W-:Y:S01]  /*0530*/  IADD3 R19, R26, 0x8000, RZ ;  /* 0x000080001a137810 */ /* 0x000fe20007ffe0ff */
[----:B------:R-:W-:-:S04]  /*0540*/  FADD R27, R27, R18 ;  /* 0x000000121b1b7221 */ /* 0x000fc80000000000 */
[----:B------:R-:W-:-:S04]  /*0550*/  IMAD.WIDE R16, R19, 0x2, R22 ;  /* 0x0000000213107825 */ /* 0x000fc800078e0216 */
[----:B------:R-:W-:Y:S01]  /*0560*/  @!P2 FFMA R25, R27, R24, R25 ;  /* 0x000000181b19a223 */ /* 0x000fe20000000019 */
[----:B------:R-:W-:Y:S02]  /*0570*/  PRMT R24, RZ, 0x7610, R24 ;  /* 0x00007610ff187816 */ /* 0x000fe40000000018 */
[----:B------:R-:W-:-:S04]  /*0580*/  PRMT R27, RZ, 0x7610, R27 ;  /* 0x00007610ff1b7816 */ /* 0x000fc8000000001b */
[----:B------:R0:W2:Y:S02]  /*0590*/  @!P1 LDG.E.EF.U16 R24, desc[UR6][R16.64] ;  /* 0x0000000610189981 */ /* 0x0000a4000c0e1500 */
[----:B0-----:R-:W-:-:S05]  /*05a0*/  IMAD.WIDE R16, R19, 0x2, R6 ;  /* 0x0000000213107825 */ /* 0x001fca00078e0206 */
[----:B------:R0:W3:Y:S01]  /*05b0*/  @!P1 LDG.E.EF.U16 R27, desc[UR6][R16.64] ;  /* 0x00000006101b9981 */ /* 0x0000e2000c0e1500 */
[----:B------:R-:W-:Y:S01]  /*05c0*/  HFMA2.MMA R18, -RZ, RZ, 0, 0 ;  /* 0x00000000ff127435 */ /* 0x000fe200000001ff */
[----:B------:R-:W-:-:S09]  /*05d0*/  PRMT R29, RZ, 0x7610, R29 ;  /* 0x00007610ff1d7816 */ /* 0x000fd2000000001d */
[----:B------:R1:W4:Y:S01]  /*05e0*/  @!P1 LDG.E.EL R18, desc[UR6][R8.64] ;  /* 0x0000000608129981 */ /* 0x000322000c2e1900 */
[----:B0-----:R-:W-:-:S04]  /*05f0*/  IMAD.WIDE R16, R19, 0x2, R12 ;  /* 0x0000000213107825 */ /* 0x001fc800078e020c */
[----:B-1----:R-:W-:-:S05]  /*0600*/  IMAD.WIDE R8, R19, 0x2, R10 ;  /* 0x0000000213087825 */ /* 0x002fca00078e020a */
[----:B------:R0:W5:Y:S01]  /*0610*/  @!P1 LDG.E.EF.U16 R29, desc[UR6][R8.64] ;  /* 0x00000006081d9981 */ /* 0x000162000c0e1500 */
[----:B--2---:R-:W-:Y:S02]  /*0620*/  HADD2.F32 R24, -RZ, R24.H0_H0 ;  /* 0x20000018ff187230 */ /* 0x004fe40000004100 */
[----:B---3--:R-:W-:-:S05]  /*0630*/  HADD2.F32 R27, -RZ, R27.H0_H0 ;  /* 0x2000001bff1b7230 */ /* 0x008fca0000004100 */
[--C-:B------:R-:W-:Y:S01]  /*0640*/  FADD R24, R24, R27.reuse ;  /* 0x0000001b18187221 */ /* 0x100fe20000000000 */
[----:B------:R-:W-:-:S06]  /*0650*/  PRMT R27, RZ, 0x7610, R27 ;  /* 0x00007610ff1b7816 */ /* 0x000fcc000000001b */
[----:B------:R-:W2:Y:S01]  /*0660*/  @!P1 LDG.E.EF.U16 R27, desc[UR6][R16.64] ;  /* 0x00000006101b9981 */ /* 0x000ea2000c0e1500 */
[----:B0-----:R-:W-:-:S04]  /*0670*/  IADD3 R9, R4, 0xc, R21 ;  /* 0x0000000c04097810 */ /* 0x001fc80007ffe015 */
[C---:B------:R-:W-:Y:S01]  /*0680*/  ISETP.GE.AND P2, PT, R9.reuse, R2, PT ;  /* 0x000000020900720c */ /* 0x040fe20003f46270 */
[----:B------:R-:W-:-:S04]  /*0690*/  IMAD.WIDE R8, R9, 0x4, R14 ;  /* 0x0000000409087825 */ /* 0x000fc800078e020e */
[----:B-----5:R-:W-:-:S05]  /*06a0*/  HADD2.F32 R19, -RZ, R29.H0_H0 ;  /* 0x2000001dff137230 */ /* 0x020fca0000004100 */
[----:B------:R-:W-:Y:S01]  /*06b0*/  FADD R19, R19, R24 ;  /* 0x0000001813137221 */ /* 0x000fe20000000000 */
[----:B------:R-:W-:Y:S02]  /*06c0*/  MOV R24, RZ ;  /* 0x000000ff00187202 */ /* 0x000fe40000000f00 */
[----:B------:R-:W-:-:S04]  /*06d0*/  PRMT R29, RZ, 0x7610, R29 ;  /* 0x00007610ff1d7816 */ /* 0x000fc8000000001d */
[----:B------:R0:W3:Y:S02]  /*06e0*/  @!P2 LDG.E.EL R24, desc[UR6][R8.64] ;  /* 0x000000060818a981 */ /* 0x0000e4000c2e1900 */
[----:B0-----:R-:W-:Y:S01]  /*06f0*/  PRMT R8, RZ, 0x7610, R8 ;  /* 0x00007610ff087816 */ /* 0x001fe20000000008 */
[----:B--2---:R-:W-:-:S05]  /*0700*/  HADD2.F32 R27, -RZ, R27.H0_H0 ;  /* 0x2000001bff1b7230 */ /* 0x004fca0000004100 */
[----:B----4-:R-:W-:Y:S01]  /*0710*/  FMUL R18, R27, R18 ;  /* 0x000000121b127220 */ /* 0x010fe20000400000 */
[----:B------:R-:W-:-:S03]  /*0720*/  IADD3 R27, R26, 0xc000, RZ ;  /* 0x0000c0001a1b7810 */ /* 0x000fc60007ffe0ff */
[----:B------:R-:W-:Y:S02]  /*0730*/  @!P1 FFMA R25, R19, R18, R25 ;  /* 0x0000001213199223 */ /* 0x000fe40000000019 */
[----:B------:R-:W-:-:S04]  /*0740*/  IMAD.WIDE R16, R27, 0x2, R22 ;  /* 0x000000021b107825 */ /* 0x000fc800078e0216 */
[C---:B------:R-:W-:Y:S01]  /*0750*/  IMAD.WIDE R18, R27.reuse, 0x2, R6 ;  /* 0x000000021b127825 */ /* 0x040fe200078e0206 */
[----:B------:R-:W2:Y:S04]  /*0760*/  @!P2 LDG.E.EF.U16 R29, desc[UR6][R16.64] ;  /* 0x00000006101da981 */ /* 0x000ea8000c0e1500 */
[----:B------:R0:W4:Y:S02]  /*0770*/  @!P2 LDG.E.EF.U16 R8, desc[UR6][R18.64] ;  /* 0x000000061208a981 */ /* 0x000124000c0e1500 */
[----:B0-----:R-:W-:Y:S01]  /*0780*/  PRMT R18, RZ, 0x7610, R18 ;  /* 0x00007610ff127816 */ /* 0x001fe20000000012 */
[----:B------:R-:W-:-:S04]  /*0790*/  IMAD.WIDE R16, R27, 0x2, R12 ;  /* 0x000000021b107825 */ /* 0x000fc800078e020c */
[----:B--2---:R-:W-:Y:S02]  /*07a0*/  HADD2.F32 R29, -RZ, R29.H0_H0 ;  /* 0x2000001dff1d7230 */ /* 0x004fe40000004100 */
[----:B----4-:R-:W-:-:S05]  /*07b0*/  HADD2.F32 R8, -RZ, R8.H0_H0 ;  /* 0x20000008ff087230 */ /* 0x010fca0000004100 */
[----:B------:R-:W-:Y:S01]  /*07c0*/  FADD R29, R29, R8 ;  /* 0x000000081d1d7221 */ /* 0x000fe20000000000 */
[----:B------:R-:W-:-:S05]  /*07d0*/  IMAD.WIDE R8, R27, 0x2, R10 ;  /* 0x000000021b087825 */ /* 0x000fca00078e020a */
[----:B------:R0:W2:Y:S02]  /*07e0*/  @!P2 LDG.E.EF.U16 R18, desc[UR6][R8.64] ;  /* 0x000000060812a981 */ /* 0x0000a4000c0e1500 */
[----:B0-----:R-:W-:-:S06]  /*07f0*/  PRMT R8, RZ, 0x7610, R8 ;  /* 0x00007610ff087816 */ /* 0x001fcc0000000008 */
[----:B------:R-:W4:Y:S01]  /*0800*/  @!P2 LDG.E.EF.U16 R8, desc[UR6][R16.64] ;  /* 0x000000061008a981 */ /* 0x000f22000c0e1500 */
[----:B------:R-:W-:-:S04]  /*0810*/  IADD3 R21, R21, 0x10, RZ ;  /* 0x0000001015157810 */ /* 0x000fc80007ffe0ff */
[----:B------:R-:W-:Y:S02]  /*0820*/  ISETP.GE.AND P1, PT, R21, R20, PT ;  /* 0x000000141500720c */ /* 0x000fe40003f26270 */
[----:B------:R-:W-:Y:S01]  /*0830*/  IADD3 R26, R26, 0x10000, RZ ;  /* 0x000100001a1a7810 */ /* 0x000fe20007ffe0ff */
[----:B--2---:R-:W-:-:S05]  /*0840*/  HADD2.F32 R27, -RZ, R18.H0_H0 ;  /* 0x20000012ff1b7230 */ /* 0x004fca0000004100 */
[----:B------:R-:W-:Y:S01]  /*0850*/  FADD R18, R27, R29 ;  /* 0x0000001d1b127221 */ /* 0x000fe20000000000 */
[----:B----4-:R-:W-:-:S05]  /*0860*/  HADD2.F32 R19, -RZ, R8.H0_H0 ;  /* 0x20000008ff137230 */ /* 0x010fca0000004100 */
[----:B---3--:R-:W-:-:S04]  /*0870*/  FMUL R24, R19, R24 ;  /* 0x0000001813187220 */ /* 0x008fc80000400000 */
[----:B------:R-:W-:-:S05]  /*0880*/  @!P2 FFMA R25, R18, R24, R25 ;  /* 0x000000181219a223 */ /* 0x000fca0000000019 */
[----:B------:R-:W-:Y:S01]  /*0890*/  MOV R8, R25 ;  /* 0x0000001900087202 */ /* 0x000fe20000000f00 */
[----:B------:R-:W-:Y:S06]  /*08a0*/  @!P1 BRA `(.L_x_2) ;  /* 0xfffffff800489947 */ /* 0x000fec000383ffff */
.L_x_1:
[----:B------:R-:W-:-:S04]  /*08b0*/  IADD3 R6, -R21, R2, RZ ;  /* 0x0000000215067210 */ /* 0x000fc80007ffe1ff */
[----:B------:R-:W-:-:S13]  /*08c0*/  ISETP.GT.AND P1, PT, R6, 0x4, PT ;  /* 0x000000040600780c */ /* 0x000fda0003f24270 */
[----:B------:R-:W-:Y:S05]  /*08d0*/  @!P1 BRA `(.L_x_3) ;  /* 0x0000000000f49947 */ /* 0x000fea0003800000 */
[----:B------:R-:W1:Y:S01]  /*08e0*/  LDC.64 R18, c[0x0][0x218] ;  /* 0x00008600ff127b82 */ /* 0x000e620000000a00 */
[----:B------:R-:W-:Y:S02]  /*08f0*/  IADD3 R29, R4, R21, RZ ;  /* 0x00000015041d7210 */ /* 0x000fe40007ffe0ff */
[----:B------:R-:W-:Y:S02]  /*0900*/  PRMT R25, RZ, 0x7610, R25 ;  /* 0x00007610ff197816 */ /* 0x000fe40000000019 */
[----:B------:R-:W-:-:S03]  /*0910*/  ISETP.GE.AND P0, PT, R29, R2, PT ;  /* 0x000000021d00720c */ /* 0x000fc60003f06270 */
[----:B------:R-:W2:Y:S08]  /*0920*/  LDC.64 R12, c[0x0][0x210] ;  /* 0x00008400ff0c7b82 */ /* 0x000eb00000000a00 */
[----:B------:R-:W3:Y:S08]  /*0930*/  LDC.64 R16, c[0x0][0x220] ;  /* 0x00008800ff107b82 */ /* 0x000ef00000000a00 */
[----:B------:R-:W4:Y:S01]  /*0940*/  LDC.64 R14, c[0x0][0x230] ;  /* 0x00008c00ff0e7b82 */ /* 0x000f220000000a00 */
[----:B------:R-:W-:-:S07]  /*0950*/  PRMT R24, RZ, 0x7610, R24 ;  /* 0x00007610ff187816 */ /* 0x000fce0000000018 */
[----:B------:R-:W5:Y:S01]  /*0960*/  LDC.64 R10, c[0x0][0x228] ;  /* 0x00008a00ff0a7b82 */ /* 0x000f620000000a00 */
[----:B-1----:R-:W-:-:S04]  /*0970*/  IMAD.WIDE R6, R26, 0x2, R18 ;  /* 0x000000021a067825 */ /* 0x002fc800078e0212 */
[----:B--2---:R-:W-:Y:S01]  /*0980*/  IMAD.WIDE R22, R26, 0x2, R12 ;  /* 0x000000021a167825 */ /* 0x004fe200078e020c */
[----:B------:R1:W2:Y:S01]  /*0990*/  @!P0 LDG.E.EF.U16 R24, desc[UR6][R6.64] ;  /* 0x0000000606188981 */ /* 0x0002a2000c0e1500 */
[----:B------:R-:W-:-:S03]  /*09a0*/  HFMA2.MMA R9, -RZ, RZ, 0, 0 ;  /* 0x00000000ff097435 */ /* 0x000fc600000001ff */
[----:B------:R4:W2:Y:S01]  /*09b0*/  @!P0 LDG.E.EF.U16 R25, desc[UR6][R22.64] ;  /* 0x0000000616198981 */ /* 0x0008a2000c0e1500 */
[----:B-1----:R-:W-:Y:S01]  /*09c0*/  IADD3 R7, R21, 0x4, RZ ;  /* 0x0000000415077810 */ /* 0x002fe20007ffe0ff */
[----:B---3--:R-:W-:Y:S01]  /*09d0*/  IMAD.WIDE R20, R26, 0x2, R16 ;  /* 0x000000021a147825 */ /* 0x008fe200078e0210 */
[----:B0---4-:R-:W-:-:S03]  /*09e0*/  PRMT R22, RZ, 0x7610, R22 ;  /* 0x00007610ff167816 */ /* 0x011fc60000000016 */
[----:B------:R-:W-:Y:S01]  /*09f0*/  IMAD.WIDE R28, R29, 0x4, R14 ;  /* 0x000000041d1c7825 */ /* 0x000fe200078e020e */
[----:B------:R-:W-:Y:S02]  /*0a00*/  IADD3 R27, R4, R7, RZ ;  /* 0x00000007041b7210 */ /* 0x000fe40007ffe0ff */
[----:B------:R-:W-:Y:S02]  /*0a10*/  PRMT R23, RZ, 0x7610, R23 ;  /* 0x00007610ff177816 */ /* 0x000fe40000000017 */
[----:B------:R-:W-:Y:S01]  /*0a20*/  ISETP.GE.AND P1, PT, R27, R2, PT ;  /* 0x000000021b00720c */ /* 0x000fe20003f26270 */
[----:B------:R5:W3:Y:S01]  /*0a30*/  @!P0 LDG.E.EF.U16 R22, desc[UR6][R20.64] ;  /* 0x0000000614168981 */ /* 0x000ae2000c0e1500 */
[----:B------:R-:W-:-:S03]  /*0a40*/  IADD3 R6, R26, 0x4000, RZ ;  /* 0x000040001a067810 */ /* 0x000fc60007ffe0ff */
[----:B------:R0:W4:Y:S01]  /*0a50*/  @!P0 LDG.E.EL R9, desc[UR6][R28.64] ;  /* 0x000000061c098981 */ /* 0x000122000c2e1900 */
[----:B-----5:R-:W-:Y:S01]  /*0a60*/  IMAD.WIDE R20, R26, 0x2, R10 ;  /* 0x000000021a147825 */ /* 0x020fe200078e020a */
[----:B------:R-:W-:Y:S02]  /*0a70*/  PRMT R26, RZ, 0x7610, R26 ;  /* 0x00007610ff1a7816 */ /* 0x000fe4000000001a */
[----:B0-----:R-:W-:Y:S02]  /*0a80*/  PRMT R28, RZ, 0x7610, R28 ;  /* 0x00007610ff1c7816 */ /* 0x001fe4000000001c */
[----:B------:R0:W5:Y:S01]  /*0a90*/  @!P0 LDG.E.EF.U16 R23, desc[UR6][R20.64] ;  /* 0x0000000614178981 */ /* 0x000162000c0e1500 */
[----:B------:R-:W-:Y:S01]  /*0aa0*/  IMAD.WIDE R12, R6, 0x2, R12 ;  /* 0x00000002060c7825 */ /* 0x000fe200078e020c */
[----:B------:R-:W-:-:S03]  /*0ab0*/  PRMT R29, RZ, 0x7610, R29 ;  /* 0x00007610ff1d7816 */ /* 0x000fc6000000001d */
[C---:B------:R-:W-:Y:S01]  /*0ac0*/  IMAD.WIDE R18, R6.reuse, 0x2, R18 ;  /* 0x0000000206127825 */ /* 0x040fe200078e0212 */
[----:B------:R2:W4:Y:S03]  /*0ad0*/  @!P1 LDG.E.EF.U16 R26, desc[UR6][R12.64] ;  /* 0x000000060c1a9981 */ /* 0x000526000c0e1500 */
[C---:B------:R-:W-:Y:S01]  /*0ae0*/  IMAD.WIDE R16, R6.reuse, 0x2, R16 ;  /* 0x0000000206107825 */ /* 0x040fe200078e0210 */
[----:B0-----:R-:W-:Y:S01]  /*0af0*/  PRMT R20, RZ, 0x7610, R20 ;  /* 0x00007610ff147816 */ /* 0x001fe20000000014 */
[----:B------:R5:W4:Y:S02]  /*0b00*/  @!P1 LDG.E.EF.U16 R28, desc[UR6][R18.64] ;  /* 0x00000006121c9981 */ /* 0x000b24000c0e1500 */
[----:B------:R-:W-:Y:S01]  /*0b10*/  IMAD.WIDE R10, R6, 0x2, R10 ;  /* 0x00000002060a7825 */ /* 0x000fe200078e020a */
[----:B------:R-:W-:Y:S01]  /*0b20*/  MOV R21, RZ ;  /* 0x000000ff00157202 */ /* 0x000fe20000000f00 */
[----:B------:R-:W4:Y:S02]  /*0b30*/  @!P1 LDG.E.EF.U16 R29, desc[UR6][R16.64] ;  /* 0x00000006101d9981 */ /* 0x000f24000c0e1500 */
[----:B------:R-:W-:-:S02]  /*0b40*/  IMAD.WIDE R14, R27, 0x4, R14 ;  /* 0x000000041b0e7825 */ /* 0x000fc400078e020e */
[----:B------:R0:W4:Y:S04]  /*0b50*/  @!P1 LDG.E.EF.U16 R20, desc[UR6][R10.64] ;  /* 0x000000060a149981 */ /* 0x000128000c0e1500 */
[----:B------:R-:W4:Y:S01]  /*0b60*/  @!P1 LDG.E.EL R21, desc[UR6][R14.64] ;  /* 0x000000060e159981 */ /* 0x000f22000c2e1900 */
[----:B--2---:R-:W-:Y:S02]  /*0b70*/  HADD2.F32 R13, -RZ, R24.H0_H0 ;  /* 0x20000018ff0d7230 */ /* 0x004fe40000004100 */
[----:B------:R-:W-:-:S05]  /*0b80*/  HADD2.F32 R12, -RZ, R25.H0_H0 ;  /* 0x20000019ff0c7230 */ /* 0x000fca0000004100 */
[----:B------:R-:W-:Y:S01]  /*0b90*/  FADD R12, R12, R13 ;  /* 0x0000000d0c0c7221 */ /* 0x000fe20000000000 */
[----:B---3--:R-:W-:-:S05]  /*0ba0*/  HADD2.F32 R13, -RZ, R22.H0_H0 ;  /* 0x20000016ff0d7230 */ /* 0x008fca0000004100 */
[----:B------:R-:W-:Y:S01]  /*0bb0*/  FADD R13, R13, R12 ;  /* 0x0000000c0d0d7221 */ /* 0x000fe20000000000 */
[----:B-----5:R-:W-:-:S05]  /*0bc0*/  HADD2.F32 R18, -RZ, R23.H0_H0 ;  /* 0x20000017ff127230 */ /* 0x020fca0000004100 */
[----:B----4-:R-:W-:Y:S01]  /*0bd0*/  FMUL R9, R18, R9 ;  /* 0x0000000912097220 */ /* 0x010fe20000400000 */
[----:B------:R-:W-:Y:S02]  /*0be0*/  HADD2.F32 R26, -RZ, R26.H0_H0 ;  /* 0x2000001aff1a7230 */ /* 0x000fe40000004100 */
[----:B0-----:R-:W-:Y:S02]  /*0bf0*/  HADD2.F32 R11, -RZ, R28.H0_H0 ;  /* 0x2000001cff0b7230 */ /* 0x001fe40000004100 */
[----:B------:R-:W-:Y:S01]  /*0c00*/  FFMA R9, R13, R9, R8 ;  /* 0x000000090d097223 */ /* 0x000fe20000000008 */
[----:B------:R-:W-:Y:S02]  /*0c10*/  HADD2.F32 R29, -RZ, R29.H0_H0 ;  /* 0x2000001dff1d7230 */ /* 0x000fe40000004100 */
[----:B------:R-:W-:Y:S01]  /*0c20*/  FADD R10, R26, R11 ;  /* 0x0000000b1a0a7221 */ /* 0x000fe20000000000 */
[----:B------:R-:W-:Y:S01]  /*0c30*/  HADD2.F32 R20, -RZ, R20.H0_H0 ;  /* 0x20000014ff147230 */ /* 0x000fe20000004100 */
[----:B------:R-:W-:-:S02]  /*0c40*/  FSEL R8, R9, R8, !P0 ;  /* 0x0000000809087208 */ /* 0x000fc40004000000 */
[----:B------:R-:W-:Y:S02]  /*0c50*/  FADD R9, R29, R10 ;  /* 0x0000000a1d097221 */ /* 0x000fe40000000000 */
[----:B------:R-:W-:Y:S01]  /*0c60*/  FMUL R10, R20, R21 ;  /* 0x00000015140a7220 */ /* 0x000fe20000400000 */
[----:B------:R-:W-:Y:S02]  /*0c70*/  PLOP3.LUT P0, PT, PT, PT, PT, 0x8, 0x0 ;  /* 0x000000000000781c */ /* 0x000fe40003f0e170 */
[----:B------:R-:W-:Y:S01]  /*0c80*/  IADD3 R21, R7, 0x4, RZ ;  /* 0x0000000407157810 */ /* 0x000fe20007ffe0ff */
[----:B------:R-:W-:Y:S01]  /*0c90*/  @!P1 FFMA R8, R9, R10, R8 ;  /* 0x0000000a09089223 */ /* 0x000fe20000000008 */
[----:B------:R-:W-:-:S09]  /*0ca0*/  IADD3 R26, R6, 0x4000, RZ ;  /* 0x00004000061a7810 */ /* 0x000fd20007ffe0ff */
.L_x_3:
[----:B------:R-:W-:-:S13]  /*0cb0*/  ISETP.LT.OR P0, PT, R21, R2, P0 ;  /* 0x000000021500720c */ /* 0x000fda0000701670 */
[----:B------:R-:W-:Y:S05]  /*0cc0*/  @!P0 BRA `(.L_x_0) ;  /* 0x0000000000788947 */ /* 0x000fea0003800000 */
[----:B------:R-:W1:Y:S01]  /*0cd0*/  LDC.64 R16, c[0x0][0x210] ;  /* 0x00008400ff107b82 */ /* 0x000e620000000a00 */
[----:B------:R-:W-:-:S04]  /*0ce0*/  IADD3 R21, R4, R21, RZ ;  /* 0x0000001504157210 */ /* 0x000fc80007ffe0ff */
[----:B------:R-:W-:Y:S02]  /*0cf0*/  ISETP.GE.AND P0, PT, R21, R2, PT ;  /* 0x000000021500720c */ /* 0x000fe40003f06270 */
[----:B------:R-:W-:Y:S01]  /*0d00*/  PRMT R2, RZ, 0x7610, R2 ;  /* 0x00007610ff027816 */ /* 0x000fe20000000002 */
[----:B------:R-:W2:Y:S08]  /*0d10*/  LDC.64 R14, c[0x0][0x218] ;  /* 0x00008600ff0e7b82 */ /* 0x000eb00000000a00 */
[----:B------:R-:W3:Y:S08]  /*0d20*/  LDC.64 R10, c[0x0][0x228] ;  /* 0x00008a00ff0a7b82 */ /* 0x000ef00000000a00 */
[----:B------:R-:W4:Y:S08]  /*0d30*/  LDC.64 R6, c[0x0][0x220] ;  /* 0x00008800ff067b82 */ /* 0x000f300000000a00 */
[----:B------:R-:W5:Y:S01]  /*0d40*/  LDC.64 R12, c[0x0][0x230] ;  /* 0x00008c00ff0c7b82 */ /* 0x000f620000000a00 */
[----:B------:R-:W-:Y:S01]  /*0d50*/  PRMT R9, RZ, 0x7610, R9 ;  /* 0x00007610ff097816 */ /* 0x000fe20000000009 */
[----:B-1----:R-:W-:Y:S01]  /*0d60*/  IMAD.WIDE R16, R26, 0x2, R16 ;  /* 0x000000021a107825 */ /* 0x002fe200078e0210 */
[----:B------:R-:W-:-:S03]  /*0d70*/  PRMT R19, RZ, 0x7610, R19 ;  /* 0x00007610ff137816 */ /* 0x000fc60000000013 */
[C---:B--2---:R-:W-:Y:S01]  /*0d80*/  IMAD.WIDE R14, R26.reuse, 0x2, R14 ;  /* 0x000000021a0e7825 */ /* 0x044fe200078e020e */
[----:B------:R-:W-:Y:S01]  /*0d90*/  PRMT R18, RZ, 0x7610, R18 ;  /* 0x00007610ff127816 */ /* 0x000fe20000000012 */
[----:B------:R-:W-:Y:S01]  /*0da0*/  HFMA2.MMA R20, -RZ, RZ, 0, 0 ;  /* 0x00000000ff147435 */ /* 0x000fe200000001ff */
[----:B------:R-:W2:Y:S01]  /*0db0*/  @!P0 LDG.E.EF.U16 R2, desc[UR6][R16.64] ;  /* 0x0000000610028981 */ /* 0x000ea2000c0e1500 */
[----:B---3--:R-:W-:-:S03]  /*0dc0*/  IMAD.WIDE R10, R26, 0x2, R10 ;  /* 0x000000021a0a7825 */ /* 0x008fc600078e020a */
[----:B------:R-:W3:Y:S01]  /*0dd0*/  @!P0 LDG.E.EF.U16 R9, desc[UR6][R14.64] ;  /* 0x000000060e098981 */ /* 0x000ee2000c0e1500 */
[----:B----4-:R-:W-:-:S03]  /*0de0*/  IMAD.WIDE R6, R26, 0x2, R6 ;  /* 0x000000021a067825 */ /* 0x010fc600078e0206 */
[----:B------:R-:W4:Y:S04]  /*0df0*/  @!P0 LDG.E.EF.U16 R19, desc[UR6][R10.64] ;  /* 0x000000060a138981 */ /* 0x000f28000c0e1500 */
[----:B------:R-:W4:Y:S01]  /*0e00*/  @!P0 LDG.E.EF.U16 R18, desc[UR6][R6.64] ;  /* 0x0000000606128981 */ /* 0x000f22000c0e1500 */
[----:B-----5:R-:W-:-:S05]  /*0e10*/  IMAD.WIDE R12, R21, 0x4, R12 ;  /* 0x00000004150c7825 */ /* 0x020fca00078e020c */
[----:B------:R-:W5:Y:S01]  /*0e20*/  @!P0 LDG.E.EL R20, desc[UR6][R12.64] ;  /* 0x000000060c148981 */ /* 0x000f62000c2e1900 */
[----:B--2---:R-:W-:Y:S02]  /*0e30*/  HADD2.F32 R2, -RZ, R2.H0_H0 ;  /* 0x20000002ff027230 */ /* 0x004fe40000004100 */
[----:B---3--:R-:W-:Y:S02]  /*0e40*/  HADD2.F32 R9, -RZ, R9.H0_H0 ;  /* 0x20000009ff097230 */ /* 0x008fe40000004100 */
[----:B----4-:R-:W-:-:S03]  /*0e50*/  HADD2.F32 R19, -RZ, R19.H0_H0 ;  /* 0x20000013ff137230 */ /* 0x010fc60000004100 */
[----:B------:R-:W-:Y:S01]  /*0e60*/  FADD R2, R2, R9 ;  /* 0x0000000902027221 */ /* 0x000fe20000000000 */
[----:B------:R-:W-:-:S05]  /*0e70*/  HADD2.F32 R17, -RZ, R18.H0_H0 ;  /* 0x20000012ff117230 */ /* 0x000fca0000004100 */
[----:B------:R-:W-:Y:S01]  /*0e80*/  FADD R9, R2, R17 ;  /* 0x0000001102097221 */ /* 0x000fe20000000000 */
[----:B-----5:R-:W-:-:S04]  /*0e90*/  FMUL R14, R19, R20 ;  /* 0x00000014130e7220 */ /* 0x020fc80000400000 */
[----:B------:R-:W-:-:S07]  /*0ea0*/  @!P0 FFMA R8, R9, R14, R8 ;  /* 0x0000000e09088223 */ /* 0x000fce0000000008 */
.L_x_0:
[----:B------:R-:W1:Y:S01]  /*0eb0*/  S2UR UR5, SR_CgaCtaId ;  /* 0x00000000000579c3 */ /* 0x000e620000008800 */
[----:B------:R-:W-:Y:S01]  /*0ec0*/  UMOV UR4, 0x400 ;  /* 0x0000040000047882 */ /* 0x000fe20000000000 */
[----:B------:R-:W-:Y:S02]  /*0ed0*/  SHF.L.U32 R4, R4, 0x2, RZ ;  /* 0x0000000204047819 */ /* 0x000fe400000006ff */
[----:B------:R-:W-:Y:S02]  /*0ee0*/  SHF.L.U32 R7, R3, 0x4, RZ ;  /* 0x0000000403077819 */ /* 0x000fe400000006ff */
[C---:B------:R-:W-:Y:S02]  /*0ef0*/  ISETP.GE.AND P0, PT, R0.reuse, 0x100, PT ;  /* 0x000001000000780c */ /* 0x040fe40003f06270 */
[----:B------:R-:W-:Y:S02]  /*0f00*/  LOP3.LUT R3, R7, R4, RZ, 0xfc, !PT ;  /* 0x0000000407037212 */ /* 0x000fe400078efcff */
[----:B------:R-:W-:Y:S01]  /*0f10*/  LOP3.LUT P1, RZ, R0, 0xc0, RZ, 0xc0, !PT ;  /* 0x000000c000ff7812 */ /* 0x000fe2000782c0ff */
[----:B-1----:R-:W-:-:S06]  /*0f20*/  UPRMT UR4, UR5, 0x654, UR4 ;  /* 0x0000065405047896 */ /* 0x002fcc0008000004 */
[----:B------:R-:W-:-:S03]  /*0f30*/  LEA R2, R0, UR4, 0x2 ;  /* 0x0000000400027c11 */ /* 0x000fc6000f8e10ff */
[----:B------:R-:W-:Y:S01]  /*0f40*/  STS [R3+UR4], R8 ;  /* 0x0000000803007988 */ /* 0x000fe20008000804 */
[----:B------:R-:W-:Y:S06]  /*0f50*/  BAR.SYNC.DEFER_BLOCKING 0x0 ;  /* 0x0000000000007b1d */ /* 0x000fec0000010000 */
[----:B------:R-:W1:Y:S01]  /*0f60*/  @!P0 LDS R6, [R2] ;  /* 0x0000000002068984 */ /* 0x000e620000000800 */
[----:B------:R-:W-:-:S04]  /*0f70*/  LOP3.LUT P0, RZ, R0, 0x3, RZ, 0xc0, !PT ;  /* 0x0000000300ff7812 */ /* 0x000fc8000780c0ff */
[----:B------:R-:W-:Y:S01]  /*0f80*/  ISETP.LT.AND P0, PT, R0, 0x100, !P0 ;  /* 0x000001000000780c */ /* 0x000fe20004701270 */
[----:B-1----:R-:W1:Y:S02]  /*0f90*/  SHFL.BFLY PT, R9, R6, 0x2, 0x1f ;  /* 0x0c401f0006097f89 */ /* 0x002e6400000e0000 */
[----:B-1----:R-:W-:-:S05]  /*0fa0*/  FADD R9, R6, R9 ;  /* 0x0000000906097221 */ /* 0x002fca0000000000 */
[----:B------:R-:W1:Y:S02]  /*0fb0*/  SHFL.BFLY PT, R4, R9, 0x1, 0x1f ;  /* 0x0c201f0009047f89 */ /* 0x000e6400000e0000 */
[----:B-1----:R-:W-:-:S05]  /*0fc0*/  FADD R11, R9, R4 ;  /* 0x00000004090b7221 */ /* 0x002fca0000000000 */
[----:B------:R1:W-:Y:S01]  /*0fd0*/  @P0 STS [R2], R11 ;  /* 0x0000000b02000388 */ /* 0x0003e20000000800 */
[----:B------:R-:W-:Y:S06]  /*0fe0*/  BAR.SYNC.DEFER_BLOCKING 0x0 ;  /* 0x0000000000007b1d */ /* 0x000fec0000010000 */
[----:B-1----:R-:W-:Y:S05]  /*0ff0*/  @P1 EXIT ;  /* 0x000000000000194d */ /* 0x002fea0003800000 */
[----:B------:R-:W0:Y:S01]  /*1000*/  LDS R7, [R7+UR4] ;  /* 0x0000000407077984 */ /* 0x000e220008000800 */
[----:B------:R-:W1:Y:S02]  /*1010*/  LDC.64 R2, c[0x0][0x238] ;  /* 0x00008e00ff027b82 */ /* 0x000e640000000a00 */
[----:B-1----:R-:W-:Y:S01]  /*1020*/  IMAD.WIDE R2, R5, 0x2, R2 ;  /* 0x0000000205027825 */ /* 0x002fe200078e0202 */
[----:B0-----:R-:W-:-:S05]  /*1030*/  F2FP.F16.F32.PACK_AB R0, RZ, R7 ;  /* 0x00000007ff00723e */ /* 0x001fca00000000ff */
[----:B------:R-:W-:Y:S01]  /*1040*/  STG.E.U16 desc[UR6][R2.64], R0 ;  /* 0x0000000002007986 */ /* 0x000fe2000c101506 */
[----:B------:R-:W-:Y:S05]  /*1050*/  EXIT ;  /* 0x000000000000794d */ /* 0x000fea0003800000 */
.L_x_4:
[----:B------:R-:W-:-:S00]  /*1060*/  BRA `(.L_x_4) ;  /* 0xfffffffc00fc7947 */ /* 0x000fc0000383ffff */
[----:B------:R-:W-:-:S00]  /*1070*/  NOP ;  /* 0x0000000000007918 */ /* 0x000fc00000000000 */
        /* <DEDUP_REMOVED lines=8> */
.L_x_5:


//--------------------- .nv.shared.triton_red_fused__to_copy_add_mul_sum_11 --------------------------
	.section	.nv.shared.triton_red_fused__to_copy_add_mul_sum_11,"aw",@nobits
	.sectionflags	@""
	.align	16
	.zero		1024


//--------------------- .nv.constant0.triton_red_fused__to_copy_add_mul_sum_11 --------------------------
	.section	.nv.constant0.triton_red_fused__to_copy_add_mul_sum_11,"a",@progbits
	.sectionflags	@""
	.align	4
.nv.constant0.triton_red_fused__to_copy_add_mul_sum_11:
	.zero		592
